//
// Generated by NVIDIA NVVM Compiler
//
// Compiler Build ID: CL-36424714
// Cuda compilation tools, release 13.0, V13.0.88
// Based on NVVM 20.0.0
//

.version 9.0
.target sm_100
.address_size 64

	// .globl	_Z15dot_product_gpuPKiS0_PiS1_S1_
.extern .shared .align 16 .b8 sums[];

.visible .entry _Z15dot_product_gpuPKiS0_PiS1_S1_(
	.param .u64 .ptr .align 1 _Z15dot_product_gpuPKiS0_PiS1_S1__param_0,
	.param .u64 .ptr .align 1 _Z15dot_product_gpuPKiS0_PiS1_S1__param_1,
	.param .u64 .ptr .align 1 _Z15dot_product_gpuPKiS0_PiS1_S1__param_2,
	.param .u64 .ptr .align 1 _Z15dot_product_gpuPKiS0_PiS1_S1__param_3,
	.param .u64 .ptr .align 1 _Z15dot_product_gpuPKiS0_PiS1_S1__param_4
)
{
	.reg .pred 	%p<12>;
	.reg .b32 	%r<140>;
	.reg .b64 	%rd<14>;

	ld.param.u64 	%rd1, [_Z15dot_product_gpuPKiS0_PiS1_S1__param_0];
	ld.param.u64 	%rd2, [_Z15dot_product_gpuPKiS0_PiS1_S1__param_1];
	ld.param.u64 	%rd5, [_Z15dot_product_gpuPKiS0_PiS1_S1__param_2];
	ld.param.u64 	%rd3, [_Z15dot_product_gpuPKiS0_PiS1_S1__param_3];
	ld.param.u64 	%rd4, [_Z15dot_product_gpuPKiS0_PiS1_S1__param_4];
	cvta.to.global.u64 	%rd6, %rd5;
	mov.u32 	%r1, %tid.x;
	mov.u32 	%r37, %ctaid.x;
	mov.u32 	%r38, %ntid.x;
	mov.u32 	%r39, %ctaid.y;
	mov.u32 	%r40, %nctaid.x;
	mad.lo.s32 	%r41, %r40, %r39, %r37;
	mad.lo.s32 	%r2, %r41, %r38, %r1;
	ld.global.u32 	%r42, [%rd6];
	setp.ge.s32 	%p1, %r2, %r42;
	@%p1 bra 	$L__BB0_2;
	cvta.to.global.u64 	%rd7, %rd1;
	cvta.to.global.u64 	%rd8, %rd2;
	mul.wide.s32 	%rd9, %r2, 4;
	add.s64 	%rd10, %rd7, %rd9;
	ld.global.u32 	%r47, [%rd10];
	add.s64 	%rd11, %rd8, %rd9;
	ld.global.u32 	%r48, [%rd11];
	mul.lo.s32 	%r49, %r48, %r47;
	shl.b32 	%r50, %r1, 2;
	mov.u32 	%r51, sums;
	add.s32 	%r52, %r51, %r50;
	st.shared.u32 	[%r52], %r49;
	bra.uni 	$L__BB0_3;
$L__BB0_2:
	shl.b32 	%r43, %r1, 2;
	mov.u32 	%r44, sums;
	add.s32 	%r45, %r44, %r43;
	mov.b32 	%r46, 0;
	st.shared.u32 	[%r45], %r46;
$L__BB0_3:
	bar.sync 	0;
	setp.ne.s32 	%p2, %r1, 0;
	@%p2 bra 	$L__BB0_18;
	cvta.to.global.u64 	%rd12, %rd3;
	ld.global.u32 	%r3, [%rd12];
	setp.lt.s32 	%p3, %r3, 1;
	mov.b32 	%r139, 0;
	@%p3 bra 	$L__BB0_17;
	and.b32  	%r4, %r3, 15;
	setp.lt.u32 	%p4, %r3, 16;
	mov.b32 	%r139, 0;
	mov.u32 	%r132, %r139;
	@%p4 bra 	$L__BB0_8;
	and.b32  	%r132, %r3, 2147483632;
	mov.u32 	%r58, sums;
	add.s32 	%r124, %r58, 32;
	neg.s32 	%r125, %r132;
	mov.b32 	%r139, 0;
$L__BB0_7:
	.pragma "nounroll";
	ld.shared.v4.u32 	{%r59, %r60, %r61, %r62}, [%r124+-32];
	add.s32 	%r63, %r59, %r139;
	add.s32 	%r64, %r60, %r63;
	add.s32 	%r65, %r61, %r64;
	add.s32 	%r66, %r62, %r65;
	ld.shared.v4.u32 	{%r67, %r68, %r69, %r70}, [%r124+-16];
	add.s32 	%r71, %r67, %r66;
	add.s32 	%r72, %r68, %r71;
	add.s32 	%r73, %r69, %r72;
	add.s32 	%r74, %r70, %r73;
	ld.shared.v4.u32 	{%r75, %r76, %r77, %r78}, [%r124];
	add.s32 	%r79, %r75, %r74;
	add.s32 	%r80, %r76, %r79;
	add.s32 	%r81, %r77, %r80;
	add.s32 	%r82, %r78, %r81;
	ld.shared.v4.u32 	{%r83, %r84, %r85, %r86}, [%r124+16];
	add.s32 	%r87, %r83, %r82;
	add.s32 	%r88, %r84, %r87;
	add.s32 	%r89, %r85, %r88;
	add.s32 	%r139, %r86, %r89;
	add.s32 	%r125, %r125, 16;
	add.s32 	%r124, %r124, 64;
	setp.ne.s32 	%p5, %r125, 0;
	@%p5 bra 	$L__BB0_7;
$L__BB0_8:
	setp.eq.s32 	%p6, %r4, 0;
	@%p6 bra 	$L__BB0_17;
	and.b32  	%r16, %r3, 7;
	setp.lt.u32 	%p7, %r4, 8;
	@%p7 bra 	$L__BB0_11;
	shl.b32 	%r91, %r132, 2;
	mov.u32 	%r92, sums;
	add.s32 	%r93, %r92, %r91;
	ld.shared.u32 	%r94, [%r93];
	add.s32 	%r95, %r94, %r139;
	ld.shared.u32 	%r96, [%r93+4];
	add.s32 	%r97, %r96, %r95;
	ld.shared.u32 	%r98, [%r93+8];
	add.s32 	%r99, %r98, %r97;
	ld.shared.u32 	%r100, [%r93+12];
	add.s32 	%r101, %r100, %r99;
	ld.shared.u32 	%r102, [%r93+16];
	add.s32 	%r103, %r102, %r101;
	ld.shared.u32 	%r104, [%r93+20];
	add.s32 	%r105, %r104, %r103;
	ld.shared.u32 	%r106, [%r93+24];
	add.s32 	%r107, %r106, %r105;
	ld.shared.u32 	%r108, [%r93+28];
	add.s32 	%r139, %r108, %r107;
	add.s32 	%r132, %r132, 8;
$L__BB0_11:
	setp.eq.s32 	%p8, %r16, 0;
	@%p8 bra 	$L__BB0_17;
	and.b32  	%r22, %r3, 3;
	setp.lt.u32 	%p9, %r16, 4;
	@%p9 bra 	$L__BB0_14;
	shl.b32 	%r110, %r132, 2;
	mov.u32 	%r111, sums;
	add.s32 	%r112, %r111, %r110;
	ld.shared.u32 	%r113, [%r112];
	add.s32 	%r114, %r113, %r139;
	ld.shared.u32 	%r115, [%r112+4];
	add.s32 	%r116, %r115, %r114;
	ld.shared.u32 	%r117, [%r112+8];
	add.s32 	%r118, %r117, %r116;
	ld.shared.u32 	%r119, [%r112+12];
	add.s32 	%r139, %r119, %r118;
	add.s32 	%r132, %r132, 4;
$L__BB0_14:
	setp.eq.s32 	%p10, %r22, 0;
	@%p10 bra 	$L__BB0_17;
	shl.b32 	%r120, %r132, 2;
	mov.u32 	%r121, sums;
	add.s32 	%r137, %r121, %r120;
	neg.s32 	%r136, %r22;
$L__BB0_16:
	.pragma "nounroll";
	ld.shared.u32 	%r122, [%r137];
	add.s32 	%r139, %r122, %r139;
	add.s32 	%r137, %r137, 4;
	add.s32 	%r136, %r136, 1;
	setp.ne.s32 	%p11, %r136, 0;
	@%p11 bra 	$L__BB0_16;
$L__BB0_17:
	cvta.to.global.u64 	%rd13, %rd4;
	atom.global.add.u32 	%r123, [%rd13], %r139;
$L__BB0_18:
	ret;

}


// ===== COMPILED SASS (sm_100) =====

	.target	sm_100

	.elftype	@"ET_EXEC"


//--------------------- .note.nv.tkinfo           --------------------------
	.section	.note.nv.tkinfo,"",@"SHT_NOTE"
	.sectionflags	@"SHF_NOTE_NV_TKINFO"
	.tkinfo
        /*0018*/ 	.word	0x00000002
        /*0030*/ 	.string	""
        /*0030*/ 	.string	"ptxas"
        /*0030*/ 	.string	"Cuda compilation tools, release 13.0, V13.0.88"
        /*0030*/ 	.string	"Build cuda_13.0.r13.0/compiler.36424714_0"
        /*0030*/ 	.string	"-arch sm_100 -m 64 "



//--------------------- .note.nv.cuinfo           --------------------------
	.section	.note.nv.cuinfo,"",@"SHT_NOTE"
	.sectionflags	@"SHF_NOTE_NV_CUINFO"
        /*0018*/ 	.short	0x0002
        /*001a*/ 	.short	0x0064
        /*001c*/ 	.short	0x0082
	.zero		2


//--------------------- .nv.info                  --------------------------
	.section	.nv.info,"",@"SHT_CUDA_INFO"
	.align	4


	//----- nvinfo : EIATTR_REGCOUNT
	.align		4
        /*0000*/ 	.byte	0x04, 0x2f
        /*0002*/ 	.short	(.L_1 - .L_0)
	.align		4
.L_0:
        /*0004*/ 	.word	index@(_Z15dot_product_gpuPKiS0_PiS1_S1_)
        /*0008*/ 	.word	0x0000001a


	//----- nvinfo : EIATTR_FRAME_SIZE
	.align		4
.L_1:
        /*000c*/ 	.byte	0x04, 0x11
        /*000e*/ 	.short	(.L_3 - .L_2)
	.align		4
.L_2:
        /*0010*/ 	.word	index@(_Z15dot_product_gpuPKiS0_PiS1_S1_)
        /*0014*/ 	.word	0x00000000


	//----- nvinfo : EIATTR_MIN_STACK_SIZE
	.align		4
.L_3:
        /*0018*/ 	.byte	0x04, 0x12
        /*001a*/ 	.short	(.L_5 - .L_4)
	.align		4
.L_4:
        /*001c*/ 	.word	index@(_Z15dot_product_gpuPKiS0_PiS1_S1_)
        /*0020*/ 	.word	0x00000000
.L_5:


//--------------------- .nv.compat                --------------------------
	.section	.nv.compat,"",@"SHT_CUDA_COMPAT_INFO"
	.align	4
        /*0000*/ 	.byte	0x02, 0x09, 0x00, 0x00, 0x02, 0x02, 0x01, 0x00, 0x02, 0x05, 0x05, 0x00, 0x03, 0x07, 0x01, 0x01
        /*0010*/ 	.byte	0x02, 0x03, 0x00, 0x00, 0x02, 0x06, 0x01, 0x00, 0x04, 0x0b, 0x08, 0x00, 0x09, 0x00, 0x00, 0x00
        /*0020*/ 	.byte	0x00, 0x00, 0x00, 0x00


//--------------------- .nv.info._Z15dot_product_gpuPKiS0_PiS1_S1_ --------------------------
	.section	.nv.info._Z15dot_product_gpuPKiS0_PiS1_S1_,"",@"SHT_CUDA_INFO"
	.sectionflags	@""
	.align	4


	//----- nvinfo : EIATTR_CUDA_API_VERSION
	.align		4
        /*0000*/ 	.byte	0x04, 0x37
        /*0002*/ 	.short	(.L_7 - .L_6)
.L_6:
        /*0004*/ 	.word	0x00000082


	//----- nvinfo : EIATTR_KPARAM_INFO
	.align		4
.L_7:
        /*0008*/ 	.byte	0x04, 0x17
        /*000a*/ 	.short	(.L_9 - .L_8)
.L_8:
        /*000c*/ 	.word	0x00000000
        /*0010*/ 	.short	0x0004
        /*0012*/ 	.short	0x0020
        /*0014*/ 	.byte	0x00, 0xf5, 0x21, 0x00


	//----- nvinfo : EIATTR_KPARAM_INFO
	.align		4
.L_9:
        /*0018*/ 	.byte	0x04, 0x17
        /*001a*/ 	.short	(.L_11 - .L_10)
.L_10:
        /*001c*/ 	.word	0x00000000
        /*0020*/ 	.short	0x0003
        /*0022*/ 	.short	0x0018
        /*0024*/ 	.byte	0x00, 0xf5, 0x21, 0x00


	//----- nvinfo : EIATTR_KPARAM_INFO
	.align		4
.L_11:
        /*0028*/ 	.byte	0x04, 0x17
        /*002a*/ 	.short	(.L_13 - .L_12)
.L_12:
        /*002c*/ 	.word	0x00000000
        /*0030*/ 	.short	0x0002
        /*0032*/ 	.short	0x0010
        /*0034*/ 	.byte	0x00, 0xf5, 0x21, 0x00


	//----- nvinfo : EIATTR_KPARAM_INFO
	.align		4
.L_13:
        /*0038*/ 	.byte	0x04, 0x17
        /*003a*/ 	.short	(.L_15 - .L_14)
.L_14:
        /*003c*/ 	.word	0x00000000
        /*0040*/ 	.short	0x0001
        /*0042*/ 	.short	0x0008
        /*0044*/ 	.byte	0x00, 0xf5, 0x21, 0x00


	//----- nvinfo : EIATTR_KPARAM_INFO
	.align		4
.L_15:
        /*0048*/ 	.byte	0x04, 0x17
        /*004a*/ 	.short	(.L_17 - .L_16)
.L_16:
        /*004c*/ 	.word	0x00000000
        /*0050*/ 	.short	0x0000
        /*0052*/ 	.short	0x0000
        /*0054*/ 	.byte	0x00, 0xf5, 0x21, 0x00


	//----- nvinfo : EIATTR_SPARSE_MMA_MASK
	.align		4
.L_17:
        /*0058*/ 	.byte	0x03, 0x50
        /*005a*/ 	.short	0x0000


	//----- nvinfo : EIATTR_MAXREG_COUNT
	.align		4
        /*005c*/ 	.byte	0x03, 0x1b
        /*005e*/ 	.short	0x00ff


	//----- nvinfo : EIATTR_NUM_BARRIERS
	.align		4
        /*0060*/ 	.byte	0x02, 0x4c
        /*0062*/ 	.byte	0x01
	.zero		1


	//----- nvinfo : EIATTR_MERCURY_ISA_VERSION
	.align		4
        /*0064*/ 	.byte	0x03, 0x5f
        /*0066*/ 	.short	0x0101


	//----- nvinfo : EIATTR_VRC_CTA_INIT_COUNT
	.align		4
        /*0068*/ 	.byte	0x02, 0x4a
	.zero		1
	.zero		1


	//----- nvinfo : EIATTR_EXIT_INSTR_OFFSETS
	.align		4
        /*006c*/ 	.byte	0x04, 0x1c
        /*006e*/ 	.short	(.L_19 - .L_18)


	//   ....[0]....
.L_18:
        /*0070*/ 	.word	0x00000250


	//   ....[1]....
        /*0074*/ 	.word	0x00000660


	//----- nvinfo : EIATTR_CRS_STACK_SIZE
	.align		4
.L_19:
        /*0078*/ 	.byte	0x04, 0x1e
        /*007a*/ 	.short	(.L_21 - .L_20)
.L_20:
        /*007c*/ 	.word	0x00000000


	//----- nvinfo : EIATTR_CBANK_PARAM_SIZE
	.align		4
.L_21:
        /*0080*/ 	.byte	0x03, 0x19
        /*0082*/ 	.short	0x0028


	//----- nvinfo : EIATTR_PARAM_CBANK
	.align		4
        /*0084*/ 	.byte	0x04, 0x0a
        /*0086*/ 	.short	(.L_23 - .L_22)
	.align		4
.L_22:
        /*0088*/ 	.word	index@(.nv.constant0._Z15dot_product_gpuPKiS0_PiS1_S1_)
        /*008c*/ 	.short	0x0380
        /*008e*/ 	.short	0x0028


	//----- nvinfo : EIATTR_SW_WAR
	.align		4
.L_23:
        /*0090*/ 	.byte	0x04, 0x36
        /*0092*/ 	.short	(.L_25 - .L_24)
.L_24:
        /*0094*/ 	.word	0x00000008
.L_25:


//--------------------- .nv.callgraph             --------------------------
	.section	.nv.callgraph,"",@"SHT_CUDA_CALLGRAPH"
	.align	4
	.sectionentsize	8
	.align		4
        /*0000*/ 	.word	0x00000000
	.align		4
        /*0004*/ 	.word	0xffffffff
	.align		4
        /*0008*/ 	.word	0x00000000
	.align		4
        /*000c*/ 	.word	0xfffffffe
	.align		4
        /*0010*/ 	.word	0x00000000
	.align		4
        /*0014*/ 	.word	0xfffffffd
	.align		4
        /*0018*/ 	.word	0x00000000
	.align		4
        /*001c*/ 	.word	0xfffffffc


//--------------------- .text._Z15dot_product_gpuPKiS0_PiS1_S1_ --------------------------
	.section	.text._Z15dot_product_gpuPKiS0_PiS1_S1_,"ax",@progbits
	.align	128
        .global         _Z15dot_product_gpuPKiS0_PiS1_S1_
        .type           _Z15dot_product_gpuPKiS0_PiS1_S1_,@function
        .size           _Z15dot_product_gpuPKiS0_PiS1_S1_,(.L_x_9 - _Z15dot_product_gpuPKiS0_PiS1_S1_)
        .other          _Z15dot_product_gpuPKiS0_PiS1_S1_,@"STO_CUDA_ENTRY STV_DEFAULT"
_Z15dot_product_gpuPKiS0_PiS1_S1_:
.text._Z15dot_product_gpuPKiS0_PiS1_S1_:
[----:B------:R-:W-:Y:S08]  /*0000*/  LDC R1, c[0x0][0x37c] ;  /* 0x0000df00ff017b82 */ /* 0x000ff00000000800 */
[----:B------:R-:W0:Y:S01]  /*0010*/  LDC.64 R2, c[0x0][0x390] ;  /* 0x0000e400ff027b82 */ /* 0x000e220000000a00 */
[----:B------:R-:W0:Y:S02]  /*0020*/  LDCU.64 UR6, c[0x0][0x358] ;  /* 0x00006b00ff0677ac */ /* 0x000e240008000a00 */
[----:B0-----:R-:W2:Y:S01]  /*0030*/  LDG.E R2, desc[UR6][R2.64] ;  /* 0x0000000602027981 */ /* 0x001ea2000c1e1900 */
[----:B------:R-:W0:Y:S04]  /*0040*/  LDCU UR5, c[0x0][0x360] ;  /* 0x00006c00ff0577ac */ /* 0x000e280008000800 */
[----:B------:R-:W1:Y:S01]  /*0050*/  S2UR UR4, SR_CTAID.X ;  /* 0x00000000000479c3 */ /* 0x000e620000002500 */
[----:B------:R-:W-:Y:S01]  /*0060*/  BSSY.RECONVERGENT B0, `(.L_x_0) ;  /* 0x000001c000007945 */ /* 0x000fe20003800200 */
[----:B------:R-:W1:Y:S01]  /*0070*/  S2R R0, SR_CTAID.Y ;  /* 0x0000000000007919 */ /* 0x000e620000002600 */
[----:B------:R-:W0:Y:S05]  /*0080*/  S2R R9, SR_TID.X ;  /* 0x0000000000097919 */ /* 0x000e2a0000002100 */
[----:B------:R-:W1:Y:S02]  /*0090*/  LDC R5, c[0x0][0x370] ;  /* 0x0000dc00ff057b82 */ /* 0x000e640000000800 */
[----:B-1----:R-:W-:-:S04]  /*00a0*/  IMAD R0, R0, R5, UR4 ;  /* 0x0000000400007e24 */ /* 0x002fc8000f8e0205 */
[----:B0-----:R-:W-:-:S05]  /*00b0*/  IMAD R7, R0, UR5, R9 ;  /* 0x0000000500077c24 */ /* 0x001fca000f8e0209 */
[----:B--2---:R-:W-:-:S13]  /*00c0*/  ISETP.GE.AND P0, PT, R7, R2, PT ;  /* 0x000000020700720c */ /* 0x004fda0003f06270 */
[----:B------:R-:W-:Y:S05]  /*00d0*/  @P0 BRA `(.L_x_1) ;  /* 0x0000000000380947 */ /* 0x000fea0003800000 */
[----:B------:R-:W0:Y:S08]  /*00e0*/  LDC.64 R2, c[0x0][0x380] ;  /* 0x0000e000ff027b82 */ /* 0x000e300000000a00 */
[----:B------:R-:W1:Y:S01]  /*00f0*/  LDC.64 R4, c[0x0][0x388] ;  /* 0x0000e200ff047b82 */ /* 0x000e620000000a00 */
[----:B0-----:R-:W-:-:S06]  /*0100*/  IMAD.WIDE R2, R7, 0x4, R2 ;  /* 0x0000000407027825 */ /* 0x001fcc00078e0202 */
[----:B------:R-:W2:Y:S01]  /*0110*/  LDG.E R2, desc[UR6][R2.64] ;  /* 0x0000000602027981 */ /* 0x000ea2000c1e1900 */
[----:B-1----:R-:W-:-:S06]  /*0120*/  IMAD.WIDE R4, R7, 0x4, R4 ;  /* 0x0000000407047825 */ /* 0x002fcc00078e0204 */
[----:B------:R-:W2:Y:S01]  /*0130*/  LDG.E R5, desc[UR6][R4.64] ;  /* 0x0000000604057981 */ /* 0x000ea2000c1e1900 */
[----:B------:R-:W0:Y:S01]  /*0140*/  S2UR UR5, SR_CgaCtaId ;  /* 0x00000000000579c3 */ /* 0x000e220000008800 */
[----:B------:R-:W-:Y:S02]  /*0150*/  UMOV UR4, 0x400 ;  /* 0x0000040000047882 */ /* 0x000fe40000000000 */
[----:B0-----:R-:W-:-:S06]  /*0160*/  ULEA UR4, UR5, UR4, 0x18 ;  /* 0x0000000405047291 */ /* 0x001fcc000f8ec0ff */
[----:B------:R-:W-:-:S04]  /*0170*/  IMAD.U32 R0, RZ, RZ, UR4 ;  /* 0x00000004ff007e24 */ /* 0x000fc8000f8e00ff */
[----:B------:R-:W-:Y:S02]  /*0180*/  IMAD R7, R9, 0x4, R0 ;  /* 0x0000000409077824 */ /* 0x000fe400078e0200 */
[----:B--2---:R-:W-:-:S05]  /*0190*/  IMAD R6, R2, R5, RZ ;  /* 0x0000000502067224 */ /* 0x004fca00078e02ff */
[----:B------:R1:W-:Y:S01]  /*01a0*/  STS [R7], R6 ;  /* 0x0000000607007388 */ /* 0x0003e20000000800 */
[----:B------:R-:W-:Y:S05]  /*01b0*/  BRA `(.L_x_2) ;  /* 0x0000000000187947 */ /* 0x000fea0003800000 */
.L_x_1:
[----:B------:R-:W0:Y:S01]  /*01c0*/  S2UR UR5, SR_CgaCtaId ;  /* 0x00000000000579c3 */ /* 0x000e220000008800 */
[----:B------:R-:W-:Y:S02]  /*01d0*/  UMOV UR4, 0x400 ;  /* 0x0000040000047882 */ /* 0x000fe40000000000 */
[----:B0-----:R-:W-:-:S06]  /*01e0*/  ULEA UR4, UR5, UR4, 0x18 ;  /* 0x0000000405047291 */ /* 0x001fcc000f8ec0ff */
[----:B------:R-:W-:-:S04]  /*01f0*/  IMAD.U32 R0, RZ, RZ, UR4 ;  /* 0x00000004ff007e24 */ /* 0x000fc8000f8e00ff */
[----:B------:R-:W-:-:S05]  /*0200*/  IMAD R2, R9, 0x4, R0 ;  /* 0x0000000409027824 */ /* 0x000fca00078e0200 */
[----:B------:R0:W-:Y:S02]  /*0210*/  STS [R2], RZ ;  /* 0x000000ff02007388 */ /* 0x0001e40000000800 */
.L_x_2:
[----:B------:R-:W-:Y:S05]  /*0220*/  BSYNC.RECONVERGENT B0 ;  /* 0x0000000000007941 */ /* 0x000fea0003800200 */
.L_x_0:
[----:B------:R-:W-:Y:S01]  /*0230*/  BAR.SYNC.DEFER_BLOCKING 0x0 ;  /* 0x0000000000007b1d */ /* 0x000fe20000010000 */
[----:B------:R-:W-:-:S13]  /*0240*/  ISETP.NE.AND P0, PT, R9, RZ, PT ;  /* 0x000000ff0900720c */ /* 0x000fda0003f05270 */
[----:B------:R-:W-:Y:S05]  /*0250*/  @P0 EXIT ;  /* 0x000000000000094d */ /* 0x000fea0003800000 */
[----:B0-----:R-:W0:Y:S02]  /*0260*/  LDC.64 R2, c[0x0][0x398] ;  /* 0x0000e600ff027b82 */ /* 0x001e240000000a00 */
[----:B0-----:R-:W2:Y:S01]  /*0270*/  LDG.E R2, desc[UR6][R2.64] ;  /* 0x0000000602027981 */ /* 0x001ea2000c1e1900 */
[----:B------:R-:W-:Y:S01]  /*0280*/  IMAD.MOV.U32 R20, RZ, RZ, RZ ;  /* 0x000000ffff147224 */ /* 0x000fe200078e00ff */
[----:B--2---:R-:W-:-:S13]  /*0290*/  ISETP.GE.AND P0, PT, R2, 0x1, PT ;  /* 0x000000010200780c */ /* 0x004fda0003f06270 */
[----:B------:R-:W-:Y:S05]  /*02a0*/  @!P0 BRA `(.L_x_3) ;  /* 0x0000000000e48947 */ /* 0x000fea0003800000 */
[C---:B------:R-:W-:Y:S01]  /*02b0*/  ISETP.GE.U32.AND P1, PT, R2.reuse, 0x10, PT ;  /* 0x000000100200780c */ /* 0x040fe20003f26070 */
[----:B------:R-:W-:Y:S01]  /*02c0*/  IMAD.MOV.U32 R20, RZ, RZ, RZ ;  /* 0x000000ffff147224 */ /* 0x000fe200078e00ff */
[----:B------:R-:W-:Y:S01]  /*02d0*/  LOP3.LUT R23, R2, 0xf, RZ, 0xc0, !PT ;  /* 0x0000000f02177812 */ /* 0x000fe200078ec0ff */
[----:B------:R-:W-:-:S03]  /*02e0*/  IMAD.MOV.U32 R3, RZ, RZ, RZ ;  /* 0x000000ffff037224 */ /* 0x000fc600078e00ff */
[----:B------:R-:W-:-:S07]  /*02f0*/  ISETP.NE.AND P0, PT, R23, RZ, PT ;  /* 0x000000ff1700720c */ /* 0x000fce0003f05270 */
[----:B------:R-:W-:Y:S06]  /*0300*/  @!P1 BRA `(.L_x_4) ;  /* 0x0000000000509947 */ /* 0x000fec0003800000 */
[----:B------:R-:W-:Y:S01]  /*0310*/  LOP3.LUT R3, R2, 0x7ffffff0, RZ, 0xc0, !PT ;  /* 0x7ffffff002037812 */ /* 0x000fe200078ec0ff */
[----:B------:R-:W-:Y:S02]  /*0320*/  VIADD R21, R0, 0x20 ;  /* 0x0000002000157836 */ /* 0x000fe40000000000 */
[----:B------:R-:W-:Y:S02]  /*0330*/  IMAD.MOV.U32 R20, RZ, RZ, RZ ;  /* 0x000000ffff147224 */ /* 0x000fe400078e00ff */
[----:B------:R-:W-:-:S07]  /*0340*/  IMAD.MOV R22, RZ, RZ, -R3 ;  /* 0x000000ffff167224 */ /* 0x000fce00078e0a03 */
.L_x_5:
[----:B-1----:R-:W0:Y:S01]  /*0350*/  LDS.128 R4, [R21+-0x20] ;  /* 0xffffe00015047984 */ /* 0x002e220000000c00 */
[----:B------:R-:W-:-:S03]  /*0360*/  VIADD R22, R22, 0x10 ;  /* 0x0000001016167836 */ /* 0x000fc60000000000 */
[----:B------:R-:W1:Y:S02]  /*0370*/  LDS.128 R8, [R21+-0x10] ;  /* 0xfffff00015087984 */ /* 0x000e640000000c00 */
[----:B------:R-:W-:Y:S02]  /*0380*/  ISETP.NE.AND P1, PT, R22, RZ, PT ;  /* 0x000000ff1600720c */ /* 0x000fe40003f25270 */
[----:B------:R-:W2:Y:S04]  /*0390*/  LDS.128 R12, [R21] ;  /* 0x00000000150c7984 */ /* 0x000ea80000000c00 */
[----:B------:R3:W4:Y:S02]  /*03a0*/  LDS.128 R16, [R21+0x10] ;  /* 0x0000100015107984 */ /* 0x0007240000000c00 */
[----:B---3--:R-:W-:Y:S01]  /*03b0*/  VIADD R21, R21, 0x40 ;  /* 0x0000004015157836 */ /* 0x008fe20000000000 */
[----:B0-----:R-:W-:-:S04]  /*03c0*/  IADD3 R4, PT, PT, R5, R4, R20 ;  /* 0x0000000405047210 */ /* 0x001fc80007ffe014 */
[----:B------:R-:W-:-:S04]  /*03d0*/  IADD3 R4, PT, PT, R7, R6, R4 ;  /* 0x0000000607047210 */ /* 0x000fc80007ffe004 */
[----:B-1----:R-:W-:-:S04]  /*03e0*/  IADD3 R4, PT, PT, R9, R8, R4 ;  /* 0x0000000809047210 */ /* 0x002fc80007ffe004 */
[----:B------:R-:W-:-:S04]  /*03f0*/  IADD3 R4, PT, PT, R11, R10, R4 ;  /* 0x0000000a0b047210 */ /* 0x000fc80007ffe004 */
[----:B--2---:R-:W-:-:S04]  /*0400*/  IADD3 R4, PT, PT, R13, R12, R4 ;  /* 0x0000000c0d047210 */ /* 0x004fc80007ffe004 */
[----:B------:R-:W-:-:S04]  /*0410*/  IADD3 R4, PT, PT, R15, R14, R4 ;  /* 0x0000000e0f047210 */ /* 0x000fc80007ffe004 */
[----:B----4-:R-:W-:-:S04]  /*0420*/  IADD3 R4, PT, PT, R17, R16, R4 ;  /* 0x0000001011047210 */ /* 0x010fc80007ffe004 */
[----:B------:R-:W-:Y:S01]  /*0430*/  IADD3 R20, PT, PT, R19, R18, R4 ;  /* 0x0000001213147210 */ /* 0x000fe20007ffe004 */
[----:B------:R-:W-:Y:S06]  /*0440*/  @P1 BRA `(.L_x_5) ;  /* 0xfffffffc00c01947 */ /* 0x000fec000383ffff */
.L_x_4:
[----:B------:R-:W-:Y:S05]  /*0450*/  @!P0 BRA `(.L_x_3) ;  /* 0x0000000000788947 */ /* 0x000fea0003800000 */
[----:B------:R-:W-:Y:S02]  /*0460*/  ISETP.GE.U32.AND P0, PT, R23, 0x8, PT ;  /* 0x000000081700780c */ /* 0x000fe40003f06070 */
[----:B------:R-:W-:-:S04]  /*0470*/  LOP3.LUT R13, R2, 0x7, RZ, 0xc0, !PT ;  /* 0x00000007020d7812 */ /* 0x000fc800078ec0ff */
[----:B------:R-:W-:-:S07]  /*0480*/  ISETP.NE.AND P1, PT, R13, RZ, PT ;  /* 0x000000ff0d00720c */ /* 0x000fce0003f25270 */
[----:B------:R-:W-:Y:S06]  /*0490*/  @!P0 BRA `(.L_x_6) ;  /* 0x0000000000208947 */ /* 0x000fec0003800000 */
[C---:B------:R-:W-:Y:S02]  /*04a0*/  IMAD R12, R3.reuse, 0x4, R0 ;  /* 0x00000004030c7824 */ /* 0x040fe400078e0200 */
[----:B------:R-:W-:-:S03]  /*04b0*/  VIADD R3, R3, 0x8 ;  /* 0x0000000803037836 */ /* 0x000fc60000000000 */
[----:B-1----:R-:W0:Y:S04]  /*04c0*/  LDS.128 R4, [R12] ;  /* 0x000000000c047984 */ /* 0x002e280000000c00 */
[----:B------:R-:W1:Y:S01]  /*04d0*/  LDS.128 R8, [R12+0x10] ;  /* 0x000010000c087984 */ /* 0x000e620000000c00 */
[----:B0-----:R-:W-:-:S04]  /*04e0*/  IADD3 R4, PT, PT, R5, R4, R20 ;  /* 0x0000000405047210 */ /* 0x001fc80007ffe014 */
[----:B------:R-:W-:-:S04]  /*04f0*/  IADD3 R4, PT, PT, R7, R6, R4 ;  /* 0x0000000607047210 */ /* 0x000fc80007ffe004 */
[----:B-1----:R-:W-:-:S04]  /*0500*/  IADD3 R4, PT, PT, R9, R8, R4 ;  /* 0x0000000809047210 */ /* 0x002fc80007ffe004 */
[----:B------:R-:W-:-:S07]  /*0510*/  IADD3 R20, PT, PT, R11, R10, R4 ;  /* 0x0000000a0b147210 */ /* 0x000fce0007ffe004 */
.L_x_6:
[----:B------:R-:W-:Y:S05]  /*0520*/  @!P1 BRA `(.L_x_3) ;  /* 0x0000000000449947 */ /* 0x000fea0003800000 */
[----:B------:R-:W-:Y:S02]  /*0530*/  ISETP.GE.U32.AND P0, PT, R13, 0x4, PT ;  /* 0x000000040d00780c */ /* 0x000fe40003f06070 */
[----:B------:R-:W-:-:S04]  /*0540*/  LOP3.LUT R2, R2, 0x3, RZ, 0xc0, !PT ;  /* 0x0000000302027812 */ /* 0x000fc800078ec0ff */
[----:B------:R-:W-:-:S07]  /*0550*/  ISETP.NE.AND P1, PT, R2, RZ, PT ;  /* 0x000000ff0200720c */ /* 0x000fce0003f25270 */
[C---:B------:R-:W-:Y:S02]  /*0560*/  @P0 IMAD R4, R3.reuse, 0x4, R0 ;  /* 0x0000000403040824 */ /* 0x040fe400078e0200 */
[----:B------:R-:W-:-:S04]  /*0570*/  @P0 VIADD R3, R3, 0x4 ;  /* 0x0000000403030836 */ /* 0x000fc80000000000 */
[----:B-1----:R-:W0:Y:S02]  /*0580*/  @P0 LDS.128 R4, [R4] ;  /* 0x0000000004040984 */ /* 0x002e240000000c00 */
[----:B0-----:R-:W-:-:S04]  /*0590*/  @P0 IADD3 R5, PT, PT, R5, R4, R20 ;  /* 0x0000000405050210 */ /* 0x001fc80007ffe014 */
[----:B------:R-:W-:Y:S01]  /*05a0*/  @P0 IADD3 R20, PT, PT, R7, R6, R5 ;  /* 0x0000000607140210 */ /* 0x000fe20007ffe005 */
[----:B------:R-:W-:Y:S06]  /*05b0*/  @!P1 BRA `(.L_x_3) ;  /* 0x0000000000209947 */ /* 0x000fec0003800000 */
[----:B------:R-:W-:Y:S02]  /*05c0*/  IMAD R0, R3, 0x4, R0 ;  /* 0x0000000403007824 */ /* 0x000fe400078e0200 */
[----:B------:R-:W-:-:S07]  /*05d0*/  IMAD.MOV R2, RZ, RZ, -R2 ;  /* 0x000000ffff027224 */ /* 0x000fce00078e0a02 */
.L_x_7:
[----:B------:R0:W1:Y:S01]  /*05e0*/  LDS R3, [R0] ;  /* 0x0000000000037984 */ /* 0x0000620000000800 */
[----:B------:R-:W-:-:S05]  /*05f0*/  VIADD R2, R2, 0x1 ;  /* 0x0000000102027836 */ /* 0x000fca0000000000 */
[----:B------:R-:W-:Y:S01]  /*0600*/  ISETP.NE.AND P0, PT, R2, RZ, PT ;  /* 0x000000ff0200720c */ /* 0x000fe20003f05270 */
[----:B0-----:R-:W-:Y:S02]  /*0610*/  VIADD R0, R0, 0x4 ;  /* 0x0000000400007836 */ /* 0x001fe40000000000 */
[----:B-1----:R-:W-:-:S10]  /*0620*/  IMAD.IADD R20, R3, 0x1, R20 ;  /* 0x0000000103147824 */ /* 0x002fd400078e0214 */
[----:B------:R-:W-:Y:S05]  /*0630*/  @P0 BRA `(.L_x_7) ;  /* 0xfffffffc00e80947 */ /* 0x000fea000383ffff */
.L_x_3:
[----:B------:R-:W0:Y:S02]  /*0640*/  LDC.64 R2, c[0x0][0x3a0] ;  /* 0x0000e800ff027b82 */ /* 0x000e240000000a00 */
[----:B0-----:R-:W-:Y:S01]  /*0650*/  REDG.E.ADD.STRONG.GPU desc[UR6][R2.64], R20 ;  /* 0x000000140200798e */ /* 0x001fe2000c12e106 */
[----:B------:R-:W-:Y:S05]  /*0660*/  EXIT ;  /* 0x000000000000794d */ /* 0x000fea0003800000 */
.L_x_8:
[----:B------:R-:W-:-:S00]  /*0670*/  BRA `(.L_x_8) ;  /* 0xfffffffc00fc7947 */ /* 0x000fc0000383ffff */
[----:B------:R-:W-:-:S00]  /*0680*/  NOP ;  /* 0x0000000000007918 */ /* 0x000fc00000000000 */
[----:B------:R-:W-:-:S00]  /*0690*/  NOP ;  /* 0x0000000000007918 */ /* 0x000fc00000000000 */
[----:B------:R-:W-:-:S00]  /*06a0*/  NOP ;  /* 0x0000000000007918 */ /* 0x000fc00000000000 */
[----:B------:R-:W-:-:S00]  /*06b0*/  NOP ;  /* 0x0000000000007918 */ /* 0x000fc00000000000 */
[----:B------:R-:W-:-:S00]  /*06c0*/  NOP ;  /* 0x0000000000007918 */ /* 0x000fc00000000000 */
[----:B------:R-:W-:-:S00]  /*06d0*/  NOP ;  /* 0x0000000000007918 */ /* 0x000fc00000000000 */
[----:B------:R-:W-:-:S00]  /*06e0*/  NOP ;  /* 0x0000000000007918 */ /* 0x000fc00000000000 */
[----:B------:R-:W-:-:S00]  /*06f0*/  NOP ;  /* 0x0000000000007918 */ /* 0x000fc00000000000 */
.L_x_9:


//--------------------- .nv.shared._Z15dot_product_gpuPKiS0_PiS1_S1_ --------------------------
	.section	.nv.shared._Z15dot_product_gpuPKiS0_PiS1_S1_,"aw",@nobits
	.sectionflags	@""
	.align	16
	.zero		1024


//--------------------- .nv.shared.reserved.0     --------------------------
	.section	.nv.shared.reserved.0,"aw",@nobits
	.weak		__nv_reservedSMEM_offset_0_alias
	.size		__nv_reservedSMEM_offset_0_alias, 0, 64
	.other		__nv_reservedSMEM_offset_0_alias,@"STO_CUDA_RESERVED_SHARED STV_DEFAULT"
__nv_reservedSMEM_offset_0_alias:
	.zero		0
	.zero		64


//--------------------- .nv.constant0._Z15dot_product_gpuPKiS0_PiS1_S1_ --------------------------
	.section	.nv.constant0._Z15dot_product_gpuPKiS0_PiS1_S1_,"a",@progbits
	.sectionflags	@""
	.align	4
.nv.constant0._Z15dot_product_gpuPKiS0_PiS1_S1_:
	.zero		936


//--------------------- SYMBOLS --------------------------

	.type		.nv.reservedSmem.offset0,@object
	.size		.nv.reservedSmem.offset0,0x4
	.type		.nv.reservedSmem.cap,@object
	.size		.nv.reservedSmem.cap,0x4
